	.headerflags	@"EF_CUDA_TEXMODE_UNIFIED EF_CUDA_64BIT_ADDRESS EF_CUDA_ACCELERATORS EF_CUDA_SM90 EF_CUDA_VIRTUAL_SM(EF_CUDA_SM90)"
	.elftype	@"ET_EXEC"


//--------------------- .nv.info                  --------------------------
	.section	.nv.info,"",@"SHT_CUDA_INFO"
	.align	4


	//----- nvinfo : EIATTR_REGCOUNT
	.align		4
        /*0000*/ 	.byte	0x04, 0x2f
        /*0002*/ 	.short	(.L_1 - .L_0)
	.align		4
.L_0:
        /*0004*/ 	.word	index@(triton_poi_fused__unsafe_index_add_mul_sub_44)
        /*0008*/ 	.word	0x0000001e


	//----- nvinfo : EIATTR_MIN_STACK_SIZE
	.align		4
.L_1:
        /*000c*/ 	.byte	0x04, 0x12
        /*000e*/ 	.short	(.L_3 - .L_2)
	.align		4
.L_2:
        /*0010*/ 	.word	index@(triton_poi_fused__unsafe_index_add_mul_sub_44)
        /*0014*/ 	.word	0x00000000


	//----- nvinfo : EIATTR_FRAME_SIZE
	.align		4
.L_3:
        /*0018*/ 	.byte	0x04, 0x11
        /*001a*/ 	.short	(.L_5 - .L_4)
	.align		4
.L_4:
        /*001c*/ 	.word	index@(triton_poi_fused__unsafe_index_add_mul_sub_44)
        /*0020*/ 	.word	0x00000000


	//----- nvinfo : EIATTR_MIN_STACK_SIZE
	.align		4
.L_5:
        /*0024*/ 	.byte	0x04, 0x12
        /*0026*/ 	.short	(.L_7 - .L_6)
	.align		4
.L_6:
        /*0028*/ 	.word	index@(triton_poi_fused__unsafe_index_add_mul_sub_44)
        /*002c*/ 	.word	0x00000000
.L_7:


//--------------------- .nv.info.triton_poi_fused__unsafe_index_add_mul_sub_44 --------------------------
	.section	.nv.info.triton_poi_fused__unsafe_index_add_mul_sub_44,"",@"SHT_CUDA_INFO"
	.sectionflags	@""
	.align	4


	//----- nvinfo : EIATTR_CUDA_API_VERSION
	.align		4
        /*0000*/ 	.byte	0x04, 0x37
        /*0002*/ 	.short	(.L_9 - .L_8)
.L_8:
        /*0004*/ 	.word	0x0000007c


	//----- nvinfo : EIATTR_KPARAM_INFO
	.align		4
.L_9:
        /*0008*/ 	.byte	0x04, 0x17
        /*000a*/ 	.short	(.L_11 - .L_10)
.L_10:
        /*000c*/ 	.word	0x00000000
        /*0010*/ 	.short	0x0008
        /*0012*/ 	.short	0x0040
        /*0014*/ 	.byte	0x00, 0xf0, 0x11, 0x00


	//----- nvinfo : EIATTR_KPARAM_INFO
	.align		4
.L_11:
        /*0018*/ 	.byte	0x04, 0x17
        /*001a*/ 	.short	(.L_13 - .L_12)
.L_12:
        /*001c*/ 	.word	0x00000000
        /*0020*/ 	.short	0x0007
        /*0022*/ 	.short	0x0038
        /*0024*/ 	.byte	0x00, 0xf4, 0x21, 0x00


	//----- nvinfo : EIATTR_KPARAM_INFO
	.align		4
.L_13:
        /*0028*/ 	.byte	0x04, 0x17
        /*002a*/ 	.short	(.L_15 - .L_14)
.L_14:
        /*002c*/ 	.word	0x00000000
        /*0030*/ 	.short	0x0006
        /*0032*/ 	.short	0x0030
        /*0034*/ 	.byte	0x00, 0xf4, 0x21, 0x00


	//----- nvinfo : EIATTR_KPARAM_INFO
	.align		4
.L_15:
        /*0038*/ 	.byte	0x04, 0x17
        /*003a*/ 	.short	(.L_17 - .L_16)
.L_16:
        /*003c*/ 	.word	0x00000000
        /*0040*/ 	.short	0x0005
        /*0042*/ 	.short	0x0028
        /*0044*/ 	.byte	0x00, 0xf4, 0x21, 0x00


	//----- nvinfo : EIATTR_KPARAM_INFO
	.align		4
.L_17:
        /*0048*/ 	.byte	0x04, 0x17
        /*004a*/ 	.short	(.L_19 - .L_18)
.L_18:
        /*004c*/ 	.word	0x00000000
        /*0050*/ 	.short	0x0004
        /*0052*/ 	.short	0x0020
        /*0054*/ 	.byte	0x00, 0xf4, 0x21, 0x00


	//----- nvinfo : EIATTR_KPARAM_INFO
	.align		4
.L_19:
        /*0058*/ 	.byte	0x04, 0x17
        /*005a*/ 	.short	(.L_21 - .L_20)
.L_20:
        /*005c*/ 	.word	0x00000000
        /*0060*/ 	.short	0x0003
        /*0062*/ 	.short	0x0018
        /*0064*/ 	.byte	0x00, 0xf4, 0x21, 0x00


	//----- nvinfo : EIATTR_KPARAM_INFO
	.align		4
.L_21:
        /*0068*/ 	.byte	0x04, 0x17
        /*006a*/ 	.short	(.L_23 - .L_22)
.L_22:
        /*006c*/ 	.word	0x00000000
        /*0070*/ 	.short	0x0002
        /*0072*/ 	.short	0x0010
        /*0074*/ 	.byte	0x00, 0xf4, 0x21, 0x00


	//----- nvinfo : EIATTR_KPARAM_INFO
	.align		4
.L_23:
        /*0078*/ 	.byte	0x04, 0x17
        /*007a*/ 	.short	(.L_25 - .L_24)
.L_24:
        /*007c*/ 	.word	0x00000000
        /*0080*/ 	.short	0x0001
        /*0082*/ 	.short	0x0008
        /*0084*/ 	.byte	0x00, 0xf4, 0x21, 0x00


	//----- nvinfo : EIATTR_KPARAM_INFO
	.align		4
.L_25:
        /*0088*/ 	.byte	0x04, 0x17
        /*008a*/ 	.short	(.L_27 - .L_26)
.L_26:
        /*008c*/ 	.word	0x00000000
        /*0090*/ 	.short	0x0000
        /*0092*/ 	.short	0x0000
        /*0094*/ 	.byte	0x00, 0xf4, 0x21, 0x00


	//----- nvinfo : EIATTR_SPARSE_MMA_MASK
	.align		4
.L_27:
        /*0098*/ 	.byte	0x03, 0x50
        /*009a*/ 	.short	0x0000


	//----- nvinfo : EIATTR_MAXREG_COUNT
	.align		4
        /*009c*/ 	.byte	0x03, 0x1b
        /*009e*/ 	.short	0x00ff


	//----- nvinfo : EIATTR_EXIT_INSTR_OFFSETS
	.align		4
        /*00a0*/ 	.byte	0x04, 0x1c
        /*00a2*/ 	.short	(.L_29 - .L_28)


	//   ....[0]....
.L_28:
        /*00a4*/ 	.word	0x000007a0


	//----- nvinfo : EIATTR_REQNTID
	.align		4
.L_29:
        /*00a8*/ 	.byte	0x04, 0x10
        /*00aa*/ 	.short	(.L_31 - .L_30)
.L_30:
        /*00ac*/ 	.word	0x00000080
        /*00b0*/ 	.word	0x00000001
        /*00b4*/ 	.word	0x00000001


	//----- nvinfo : EIATTR_CBANK_PARAM_SIZE
	.align		4
.L_31:
        /*00b8*/ 	.byte	0x03, 0x19
        /*00ba*/ 	.short	0x0044


	//----- nvinfo : EIATTR_PARAM_CBANK
	.align		4
        /*00bc*/ 	.byte	0x04, 0x0a
        /*00be*/ 	.short	(.L_33 - .L_32)
	.align		4
.L_32:
        /*00c0*/ 	.word	index@(.nv.constant0.triton_poi_fused__unsafe_index_add_mul_sub_44)
        /*00c4*/ 	.short	0x0210
        /*00c6*/ 	.short	0x0044


	//----- nvinfo : EIATTR_SW_WAR
	.align		4
.L_33:
        /*00c8*/ 	.byte	0x04, 0x36
        /*00ca*/ 	.short	(.L_35 - .L_34)
.L_34:
        /*00cc*/ 	.word	0x00000008
.L_35:


//--------------------- .nv.callgraph             --------------------------
	.section	.nv.callgraph,"",@"SHT_CUDA_CALLGRAPH"
	.align	4
	.sectionentsize	8
	.align		4
        /*0000*/ 	.word	0x00000000
	.align		4
        /*0004*/ 	.word	0xffffffff
	.align		4
        /*0008*/ 	.word	0x00000000
	.align		4
        /*000c*/ 	.word	0xfffffffe
	.align		4
        /*0010*/ 	.word	0x00000000
	.align		4
        /*0014*/ 	.word	0xfffffffd
	.align		4
        /*0018*/ 	.word	0x00000000
	.align		4
        /*001c*/ 	.word	0xfffffffc


//--------------------- .text.triton_poi_fused__unsafe_index_add_mul_sub_44 --------------------------
	.section	.text.triton_poi_fused__unsafe_index_add_mul_sub_44,"ax",@progbits
	.align	128
        .global         triton_poi_fused__unsafe_index_add_mul_sub_44
        .type           triton_poi_fused__unsafe_index_add_mul_sub_44,@function
        .size           triton_poi_fused__unsafe_index_add_mul_sub_44,(.L_x_1 - triton_poi_fused__unsafe_index_add_mul_sub_44)
        .other          triton_poi_fused__unsafe_index_add_mul_sub_44,@"STO_CUDA_ENTRY STV_DEFAULT"
triton_poi_fused__unsafe_index_add_mul_sub_44:
.text.triton_poi_fused__unsafe_index_add_mul_sub_44:
[----:B------:R-:W-:Y:S01]  /*0000*/  LDC R1, c[0x0][0x28] ;  /* 0x00000a00ff017b82 */ /* 0x000fe20000000800 */
[----:B------:R-:W1:Y:S07]  /*0010*/  S2R R2, SR_TID.X ;  /* 0x0000000000027919 */ /* 0x000e6e0000002100 */
[----:B------:R-:W2:Y:S01]  /*0020*/  LDC.64 R16, c[0x0][0x218] ;  /* 0x00008600ff107b82 */ /* 0x000ea20000000a00 */
[----:B------:R-:W-:Y:S01]  /*0030*/  ULDC.64 UR4, c[0x0][0x208] ;  /* 0x0000820000047ab9 */ /* 0x000fe20000000a00 */
[----:B------:R-:W-:Y:S01]  /*0040*/  ULDC.64 UR6, c[0x0][0x228] ;  /* 0x00008a0000067ab9 */ /* 0x000fe20000000a00 */
[----:B------:R-:W3:Y:S05]  /*0050*/  S2R R0, SR_CTAID.X ;  /* 0x0000000000007919 */ /* 0x000eea0000002500 */
[----:B------:R-:W4:Y:S01]  /*0060*/  LDC.64 R12, c[0x0][0x220] ;  /* 0x00008800ff0c7b82 */ /* 0x000f220000000a00 */
[----:B-1----:R-:W-:-:S05]  /*0070*/  IMAD.SHL.U32 R2, R2, 0x2, RZ ;  /* 0x0000000202027824 */ /* 0x002fca00078e00ff */
[----:B------:R-:W-:-:S05]  /*0080*/  LOP3.LUT R3, R2, 0xfe, RZ, 0xc0, !PT ;  /* 0x000000fe02037812 */ /* 0x000fca00078ec0ff */
[----:B---3--:R-:W-:-:S05]  /*0090*/  IMAD R4, R0, 0x100, R3 ;  /* 0x0000010000047824 */ /* 0x008fca00078e0203 */
[----:B------:R-:W-:-:S04]  /*00a0*/  SHF.R.S32.HI R3, RZ, 0x1f, R4 ;  /* 0x0000001fff037819 */ /* 0x000fc80000011404 */
[----:B------:R-:W-:-:S04]  /*00b0*/  LEA.HI R6, R3, R4, RZ, 0x6 ;  /* 0x0000000403067211 */ /* 0x000fc800078f30ff */
[----:B------:R-:W-:Y:S02]  /*00c0*/  SHF.R.S32.HI R5, RZ, 0x6, R6 ;  /* 0x00000006ff057819 */ /* 0x000fe40000011406 */
[----:B------:R-:W-:Y:S02]  /*00d0*/  LOP3.LUT R7, R6, 0xffffffc0, RZ, 0xc0, !PT ;  /* 0xffffffc006077812 */ /* 0x000fe400078ec0ff */
[----:B------:R-:W-:-:S04]  /*00e0*/  LEA.HI R2, R5, R5, RZ, 0x6 ;  /* 0x0000000505027211 */ /* 0x000fc800078f30ff */
[----:B------:R-:W-:Y:S02]  /*00f0*/  LOP3.LUT R8, R2, 0xffffffc0, RZ, 0xc0, !PT ;  /* 0xffffffc002087812 */ /* 0x000fe400078ec0ff */
[----:B------:R-:W1:Y:S03]  /*0100*/  LDC.64 R2, c[0x0][0x240] ;  /* 0x00009000ff027b82 */ /* 0x000e660000000a00 */
[----:B------:R-:W-:-:S04]  /*0110*/  IMAD.IADD R5, R5, 0x1, -R8 ;  /* 0x0000000105057824 */ /* 0x000fc800078e0a08 */
[----:B--2---:R-:W-:Y:S01]  /*0120*/  IMAD.WIDE R16, R5, 0x8, R16 ;  /* 0x0000000805107825 */ /* 0x004fe200078e0210 */
[----:B------:R-:W2:Y:S05]  /*0130*/  LDC.64 R8, c[0x0][0x230] ;  /* 0x00008c00ff087b82 */ /* 0x000eaa0000000a00 */
[----:B------:R-:W3:Y:S01]  /*0140*/  LDG.E.EL.64 R16, desc[UR4][R16.64] ;  /* 0x0000000410107981 */ /* 0x000ee2000c2e1b00 */
[----:B------:R-:W-:-:S04]  /*0150*/  IMAD.IADD R6, R4, 0x1, -R7 ;  /* 0x0000000104067824 */ /* 0x000fc800078e0a07 */
[----:B----4-:R-:W-:-:S04]  /*0160*/  IMAD.WIDE R12, R6, 0x8, R12 ;  /* 0x00000008060c7825 */ /* 0x010fc800078e020c */
[----:B-1----:R-:W-:Y:S02]  /*0170*/  IMAD.WIDE R2, R5, 0x8, R2 ;  /* 0x0000000805027825 */ /* 0x002fe400078e0202 */
[----:B------:R-:W4:Y:S04]  /*0180*/  LDG.E.EL.128 R12, desc[UR4][R12.64] ;  /* 0x000000040c0c7981 */ /* 0x000f28000c2e1d00 */
[----:B------:R-:W5:Y:S01]  /*0190*/  LDG.E.EL.64 R2, desc[UR4][R2.64] ;  /* 0x0000000402027981 */ /* 0x000f62000c2e1b00 */
[----:B--2---:R-:W-:-:S06]  /*01a0*/  IMAD.WIDE R8, R6, 0x8, R8 ;  /* 0x0000000806087825 */ /* 0x004fcc00078e0208 */
[----:B------:R-:W2:Y:S01]  /*01b0*/  LDG.E.EL.128 R8, desc[UR4][R8.64] ;  /* 0x0000000408087981 */ /* 0x000ea2000c2e1d00 */
[----:B------:R-:W-:Y:S02]  /*01c0*/  SHF.R.S32.HI R0, RZ, 0x17, R0 ;  /* 0x00000017ff007819 */ /* 0x000fe40000011400 */
[----:B---3--:R-:W-:-:S04]  /*01d0*/  SHF.R.U32.HI R7, RZ, 0x1a, R17 ;  /* 0x0000001aff077819 */ /* 0x008fc80000011611 */
[----:B------:R-:W-:-:S04]  /*01e0*/  LOP3.LUT R7, R7, 0x20, RZ, 0xc0, !PT ;  /* 0x0000002007077812 */ /* 0x000fc800078ec0ff */
[----:B------:R-:W-:Y:S02]  /*01f0*/  IADD3 R16, P0, R16, R7, RZ ;  /* 0x0000000710107210 */ /* 0x000fe40007f1e0ff */
[----:B----4-:R-:W-:-:S03]  /*0200*/  SHF.R.U32.HI R18, RZ, 0x18, R13 ;  /* 0x00000018ff127819 */ /* 0x010fc6000001160d */
[----:B------:R-:W-:Y:S01]  /*0210*/  IMAD.X R17, RZ, RZ, R17, P0 ;  /* 0x000000ffff117224 */ /* 0x000fe200000e0611 */
[----:B------:R-:W-:Y:S02]  /*0220*/  LEA R21, P0, R12, UR6, 0x2 ;  /* 0x000000060c157c11 */ /* 0x000fe4000f8010ff */
[----:B------:R-:W-:Y:S02]  /*0230*/  LOP3.LUT R18, R18, 0x80, RZ, 0xc0, !PT ;  /* 0x0000008012127812 */ /* 0x000fe400078ec0ff */
[----:B-----5:R-:W-:Y:S02]  /*0240*/  SHF.R.U32.HI R19, RZ, 0x1a, R3 ;  /* 0x0000001aff137819 */ /* 0x020fe40000011603 */
[----:B------:R-:W-:Y:S02]  /*0250*/  LEA.HI.X R13, R12, UR7, R13, 0x2, P0 ;  /* 0x000000070c0d7c11 */ /* 0x000fe400080f140d */
[----:B------:R-:W-:Y:S02]  /*0260*/  SHF.R.U32.HI R12, RZ, 0x18, R15 ;  /* 0x00000018ff0c7819 */ /* 0x000fe4000001160f */
[----:B------:R-:W-:-:S02]  /*0270*/  LOP3.LUT R19, R19, 0x20, RZ, 0xc0, !PT ;  /* 0x0000002013137812 */ /* 0x000fc400078ec0ff */
[----:B------:R-:W-:Y:S02]  /*0280*/  LEA R7, P1, R14, UR6, 0x2 ;  /* 0x000000060e077c11 */ /* 0x000fe4000f8210ff */
[----:B------:R-:W-:Y:S02]  /*0290*/  LOP3.LUT R12, R12, 0x80, RZ, 0xc0, !PT ;  /* 0x000000800c0c7812 */ /* 0x000fe400078ec0ff */
[----:B------:R-:W-:Y:S02]  /*02a0*/  IADD3 R18, P0, R18, R21, RZ ;  /* 0x0000001512127210 */ /* 0x000fe40007f1e0ff */
[----:B------:R-:W-:Y:S02]  /*02b0*/  IADD3 R2, P2, R2, R19, RZ ;  /* 0x0000001302027210 */ /* 0x000fe40007f5e0ff */
[----:B------:R-:W-:Y:S02]  /*02c0*/  LEA.HI.X R15, R14, UR7, R15, 0x2, P1 ;  /* 0x000000070e0f7c11 */ /* 0x000fe400088f140f */
[----:B------:R-:W-:Y:S01]  /*02d0*/  SGXT R19, R0, 0x1 ;  /* 0x000000010013781a */ /* 0x000fe20000000200 */
[----:B------:R-:W-:Y:S01]  /*02e0*/  IMAD.X R3, RZ, RZ, R3, P2 ;  /* 0x000000ffff037224 */ /* 0x000fe200010e0603 */
[----:B------:R-:W-:Y:S01]  /*02f0*/  IADD3 R12, P1, R12, R7, RZ ;  /* 0x000000070c0c7210 */ /* 0x000fe20007f3e0ff */
[----:B------:R-:W-:Y:S01]  /*0300*/  IMAD.X R7, RZ, RZ, R13, P0 ;  /* 0x000000ffff077224 */ /* 0x000fe200000e060d */
[C---:B------:R-:W-:Y:S01]  /*0310*/  SHF.L.U64.HI R0, R16.reuse, 0x7, R17 ;  /* 0x0000000710007819 */ /* 0x040fe20000010211 */
[----:B------:R-:W-:Y:S01]  /*0320*/  IMAD.SHL.U32 R16, R16, 0x80, RZ ;  /* 0x0000008010107824 */ /* 0x000fe200078e00ff */
[----:B------:R-:W-:Y:S01]  /*0330*/  LEA.HI R19, R19, R4, RZ, 0xc ;  /* 0x0000000413137211 */ /* 0x000fe200078f60ff */
[C---:B------:R-:W-:Y:S01]  /*0340*/  IMAD.SHL.U32 R13, R2.reuse, 0x80, RZ ;  /* 0x00000080020d7824 */ /* 0x040fe200078e00ff */
[----:B------:R-:W-:Y:S01]  /*0350*/  SHF.L.U64.HI R22, R2, 0x7, R3 ;  /* 0x0000000702167819 */ /* 0x000fe20000010203 */
[----:B------:R-:W-:Y:S01]  /*0360*/  IMAD.X R15, RZ, RZ, R15, P1 ;  /* 0x000000ffff0f7224 */ /* 0x000fe200008e060f */
[----:B------:R-:W-:-:S02]  /*0370*/  IADD3 R24, P0, R16, R18, RZ ;  /* 0x0000001210187210 */ /* 0x000fc40007f1e0ff */
[----:B------:R-:W-:Y:S02]  /*0380*/  IADD3 R18, P2, R13, R18, RZ ;  /* 0x000000120d127210 */ /* 0x000fe40007f5e0ff */
[----:B------:R-:W-:Y:S02]  /*0390*/  SHF.R.S32.HI R23, RZ, 0xc, R19 ;  /* 0x0000000cff177819 */ /* 0x000fe40000011413 */
[----:B------:R-:W-:Y:S01]  /*03a0*/  IADD3 R20, P1, R12, R16, RZ ;  /* 0x000000100c147210 */ /* 0x000fe20007f3e0ff */
[----:B------:R-:W-:Y:S01]  /*03b0*/  IMAD.X R19, R22, 0x1, R7, P2 ;  /* 0x0000000116137824 */ /* 0x000fe200010e0607 */
[----:B--2---:R-:W-:Y:S01]  /*03c0*/  SHF.R.U32.HI R26, RZ, 0x18, R9 ;  /* 0x00000018ff1a7819 */ /* 0x004fe20000011609 */
[----:B------:R-:W-:Y:S01]  /*03d0*/  IMAD.SHL.U32 R23, R23, 0x400, RZ ;  /* 0x0000040017177824 */ /* 0x000fe200078e00ff */
[----:B------:R-:W-:Y:S01]  /*03e0*/  SHF.R.U32.HI R14, RZ, 0x18, R11 ;  /* 0x00000018ff0e7819 */ /* 0x000fe2000001160b */
[----:B------:R-:W-:Y:S01]  /*03f0*/  IMAD.X R21, R15, 0x1, R0, P1 ;  /* 0x000000010f157824 */ /* 0x000fe200008e0600 */
[----:B------:R-:W-:Y:S01]  /*0400*/  IADD3.X R25, R0, R7, RZ, P0, !PT ;  /* 0x0000000700197210 */ /* 0x000fe200007fe4ff */
[----:B------:R-:W-:Y:S01]  /*0410*/  IMAD.WIDE R18, R23, 0x4, R18 ;  /* 0x0000000417127825 */ /* 0x000fe200078e0212 */
[----:B------:R-:W-:-:S03]  /*0420*/  LEA R17, P1, R10, UR6, 0x2 ;  /* 0x000000060a117c11 */ /* 0x000fc6000f8210ff */
[C---:B------:R-:W-:Y:S01]  /*0430*/  IMAD.WIDE R20, R23.reuse, 0x4, R20 ;  /* 0x0000000417147825 */ /* 0x040fe200078e0214 */
[----:B------:R1:W2:Y:S01]  /*0440*/  LDG.E.EL R3, desc[UR4][R18.64] ;  /* 0x0000000412037981 */ /* 0x0002a2000c2e1900 */
[----:B------:R-:W-:Y:S02]  /*0450*/  LEA R27, P0, R8, UR6, 0x2 ;  /* 0x00000006081b7c11 */ /* 0x000fe4000f8010ff */
[----:B------:R-:W-:Y:S01]  /*0460*/  LOP3.LUT R26, R26, 0x80, RZ, 0xc0, !PT ;  /* 0x000000801a1a7812 */ /* 0x000fe200078ec0ff */
[----:B------:R3:W4:Y:S01]  /*0470*/  LDG.E.EL R2, desc[UR4][R20.64] ;  /* 0x0000000414027981 */ /* 0x000722000c2e1900 */
[----:B------:R-:W-:Y:S01]  /*0480*/  LOP3.LUT R14, R14, 0x80, RZ, 0xc0, !PT ;  /* 0x000000800e0e7812 */ /* 0x000fe200078ec0ff */
[----:B------:R-:W-:Y:S01]  /*0490*/  IMAD.WIDE R24, R23, 0x4, R24 ;  /* 0x0000000417187825 */ /* 0x000fe200078e0218 */
[----:B------:R-:W-:Y:S01]  /*04a0*/  LEA.HI.X R11, R10, UR7, R11, 0x2, P1 ;  /* 0x000000070a0b7c11 */ /* 0x000fe200088f140b */
[----:B-1----:R-:W1:Y:S01]  /*04b0*/  LDC.64 R18, c[0x0][0x238] ;  /* 0x00008e00ff127b82 */ /* 0x002e620000000a00 */
[----:B------:R-:W-:-:S02]  /*04c0*/  LEA.HI.X R9, R8, UR7, R9, 0x2, P0 ;  /* 0x0000000708097c11 */ /* 0x000fc400080f1409 */
[----:B------:R-:W5:Y:S01]  /*04d0*/  LDG.E.EL R7, desc[UR4][R24.64] ;  /* 0x0000000418077981 */ /* 0x000f62000c2e1900 */
[----:B------:R-:W-:Y:S02]  /*04e0*/  IADD3 R10, P4, R26, R27, RZ ;  /* 0x0000001b1a0a7210 */ /* 0x000fe40007f9e0ff */
[----:B---3--:R-:W-:Y:S02]  /*04f0*/  IADD3 R20, P5, R13, R12, RZ ;  /* 0x0000000c0d147210 */ /* 0x008fe40007fbe0ff */
[----:B------:R-:W-:Y:S02]  /*0500*/  IADD3 R8, P3, R14, R17, RZ ;  /* 0x000000110e087210 */ /* 0x000fe40007f7e0ff */
[----:B------:R-:W-:Y:S01]  /*0510*/  IADD3 R14, P2, R10, R16, RZ ;  /* 0x000000100a0e7210 */ /* 0x000fe20007f5e0ff */
[----:B------:R-:W-:Y:S01]  /*0520*/  IMAD.X R21, R22, 0x1, R15, P5 ;  /* 0x0000000116157824 */ /* 0x000fe200028e060f */
[----:B------:R-:W-:Y:S02]  /*0530*/  IADD3 R12, P1, R13, R10, RZ ;  /* 0x0000000a0d0c7210 */ /* 0x000fe40007f3e0ff */
[----:B------:R-:W-:-:S02]  /*0540*/  IADD3 R10, P0, R8, R16, RZ ;  /* 0x00000010080a7210 */ /* 0x000fc40007f1e0ff */
[----:B------:R-:W-:Y:S01]  /*0550*/  IADD3 R8, P5, R13, R8, RZ ;  /* 0x000000080d087210 */ /* 0x000fe20007fbe0ff */
[----:B------:R-:W3:Y:S01]  /*0560*/  LDC.64 R16, c[0x0][0x248] ;  /* 0x00009200ff107b82 */ /* 0x000ee20000000a00 */
[----:B------:R-:W-:Y:S01]  /*0570*/  IMAD.X R13, RZ, RZ, R9, P4 ;  /* 0x000000ffff0d7224 */ /* 0x000fe200020e0609 */
[----:B------:R-:W-:-:S03]  /*0580*/  IADD3.X R9, RZ, R11, RZ, P3, !PT ;  /* 0x0000000bff097210 */ /* 0x000fc60001ffe4ff */
[--C-:B------:R-:W-:Y:S02]  /*0590*/  IMAD.X R15, R13, 0x1, R0.reuse, P2 ;  /* 0x000000010d0f7824 */ /* 0x100fe400010e0600 */
[C---:B------:R-:W-:Y:S02]  /*05a0*/  IMAD.X R13, R22.reuse, 0x1, R13, P1 ;  /* 0x00000001160d7824 */ /* 0x040fe400008e060d */
[----:B------:R-:W-:Y:S02]  /*05b0*/  IMAD.X R11, R9, 0x1, R0, P0 ;  /* 0x00000001090b7824 */ /* 0x000fe400000e0600 */
[----:B------:R-:W-:Y:S02]  /*05c0*/  IMAD.X R9, R22, 0x1, R9, P5 ;  /* 0x0000000116097824 */ /* 0x000fe400028e0609 */
[----:B------:R-:W-:-:S04]  /*05d0*/  IMAD.WIDE R12, R23, 0x4, R12 ;  /* 0x00000004170c7825 */ /* 0x000fc800078e020c */
[C---:B------:R-:W-:Y:S02]  /*05e0*/  IMAD.WIDE R20, R23.reuse, 0x4, R20 ;  /* 0x0000000417147825 */ /* 0x040fe400078e0214 */
[----:B------:R-:W2:Y:S02]  /*05f0*/  LDG.E.EL R12, desc[UR4][R12.64] ;  /* 0x000000040c0c7981 */ /* 0x000ea4000c2e1900 */
[C---:B------:R-:W-:Y:S02]  /*0600*/  IMAD.WIDE R14, R23.reuse, 0x4, R14 ;  /* 0x00000004170e7825 */ /* 0x040fe400078e020e */
[----:B------:R-:W4:Y:S02]  /*0610*/  LDG.E.EL R20, desc[UR4][R20.64] ;  /* 0x0000000414147981 */ /* 0x000f24000c2e1900 */
[C---:B------:R-:W-:Y:S02]  /*0620*/  IMAD.WIDE R10, R23.reuse, 0x4, R10 ;  /* 0x00000004170a7825 */ /* 0x040fe400078e020a */
[----:B------:R-:W5:Y:S02]  /*0630*/  LDG.E.EL R14, desc[UR4][R14.64] ;  /* 0x000000040e0e7981 */ /* 0x000f64000c2e1900 */
[----:B------:R-:W-:-:S02]  /*0640*/  IMAD.WIDE R8, R23, 0x4, R8 ;  /* 0x0000000417087825 */ /* 0x000fc400078e0208 */
[----:B------:R-:W4:Y:S02]  /*0650*/  LDG.E.EL R11, desc[UR4][R10.64] ;  /* 0x000000040a0b7981 */ /* 0x000f24000c2e1900 */
[----:B-1----:R-:W-:Y:S02]  /*0660*/  IMAD.WIDE R18, R6, 0x4, R18 ;  /* 0x0000000406127825 */ /* 0x002fe400078e0212 */
[----:B------:R-:W4:Y:S04]  /*0670*/  LDG.E.EL R9, desc[UR4][R8.64] ;  /* 0x0000000408097981 */ /* 0x000f28000c2e1900 */
[----:B------:R-:W4:Y:S01]  /*0680*/  LDG.E.EL.64 R18, desc[UR4][R18.64] ;  /* 0x0000000412127981 */ /* 0x000f22000c2e1b00 */
[----:B---3--:R-:W-:Y:S02]  /*0690*/  IMAD.WIDE R22, R5, 0x4, R16 ;  /* 0x0000000405167825 */ /* 0x008fe400078e0210 */
[----:B------:R-:W1:Y:S04]  /*06a0*/  LDC.64 R16, c[0x0][0x210] ;  /* 0x00008400ff107b82 */ /* 0x000e680000000a00 */
[----:B------:R-:W3:Y:S01]  /*06b0*/  LDG.E.EL R22, desc[UR4][R22.64] ;  /* 0x0000000416167981 */ /* 0x000ee2000c2e1900 */
[----:B-1----:R-:W-:-:S04]  /*06c0*/  IMAD.WIDE R16, R4, 0x4, R16 ;  /* 0x0000000404107825 */ /* 0x002fc800078e0210 */
[----:B--2---:R-:W-:Y:S01]  /*06d0*/  FADD R0, -R3, R12 ;  /* 0x0000000c03007221 */ /* 0x004fe20000000100 */
[----:B-----5:R-:W-:Y:S01]  /*06e0*/  FADD R5, -R7, R14 ;  /* 0x0000000e07057221 */ /* 0x020fe20000000100 */
[----:B----4-:R-:W-:Y:S01]  /*06f0*/  FADD R6, -R2, R11 ;  /* 0x0000000b02067221 */ /* 0x010fe20000000100 */
[----:B------:R-:W-:Y:S01]  /*0700*/  FADD R15, -R20, R9 ;  /* 0x00000009140f7221 */ /* 0x000fe20000000100 */
[C---:B------:R-:W-:Y:S01]  /*0710*/  FFMA R0, R18.reuse, R0, R3 ;  /* 0x0000000012007223 */ /* 0x040fe20000000003 */
[----:B------:R-:W-:Y:S01]  /*0720*/  FFMA R5, R18, R5, R7 ;  /* 0x0000000512057223 */ /* 0x000fe20000000007 */
[C---:B------:R-:W-:Y:S01]  /*0730*/  FFMA R3, R19.reuse, R6, R2 ;  /* 0x0000000613037223 */ /* 0x040fe20000000002 */
[----:B------:R-:W-:Y:S02]  /*0740*/  FFMA R20, R19, R15, R20 ;  /* 0x0000000f13147223 */ /* 0x000fe40000000014 */
[----:B------:R-:W-:Y:S02]  /*0750*/  FADD R0, -R5, R0 ;  /* 0x0000000005007221 */ /* 0x000fe40000000100 */
[----:B------:R-:W-:-:S02]  /*0760*/  FADD R20, -R3, R20 ;  /* 0x0000001403147221 */ /* 0x000fc40000000100 */
[C---:B---3--:R-:W-:Y:S02]  /*0770*/  FFMA R2, R22.reuse, R0, R5 ;  /* 0x0000000016027223 */ /* 0x048fe40000000005 */
[----:B------:R-:W-:-:S05]  /*0780*/  FFMA R3, R22, R20, R3 ;  /* 0x0000001416037223 */ /* 0x000fca0000000003 */
[----:B------:R-:W-:Y:S01]  /*0790*/  STG.E.64 desc[UR4][R16.64], R2 ;  /* 0x0000000210007986 */ /* 0x000fe2000c101b04 */
[----:B------:R-:W-:Y:S05]  /*07a0*/  EXIT ;  /* 0x000000000000794d */ /* 0x000fea0003800000 */
.L_x_0:
[----:B------:R-:W-:-:S00]  /*07b0*/  BRA `(.L_x_0) ;  /* 0xfffffffc00fc7947 */ /* 0x000fc0000383ffff */
[----:B------:R-:W-:-:S00]  /*07c0*/  NOP ;  /* 0x0000000000007918 */ /* 0x000fc00000000000 */
        /* <DEDUP_REMOVED lines=11> */
.L_x_1:


//--------------------- .nv.constant0.triton_poi_fused__unsafe_index_add_mul_sub_44 --------------------------
	.section	.nv.constant0.triton_poi_fused__unsafe_index_add_mul_sub_44,"a",@progbits
	.sectionflags	@""
	.align	4
.nv.constant0.triton_poi_fused__unsafe_index_add_mul_sub_44:
	.zero		596
